//
// Generated by NVIDIA NVVM Compiler
//
// Compiler Build ID: CL-36424714
// Cuda compilation tools, release 13.0, V13.0.88
// Based on NVVM 20.0.0
//

.version 9.0
.target sm_100
.address_size 64

	// .globl	_Z13convertToGrayiPhS_S_S_

.visible .entry _Z13convertToGrayiPhS_S_S_(
	.param .u32 _Z13convertToGrayiPhS_S_S__param_0,
	.param .u64 .ptr .align 1 _Z13convertToGrayiPhS_S_S__param_1,
	.param .u64 .ptr .align 1 _Z13convertToGrayiPhS_S_S__param_2,
	.param .u64 .ptr .align 1 _Z13convertToGrayiPhS_S_S__param_3,
	.param .u64 .ptr .align 1 _Z13convertToGrayiPhS_S_S__param_4
)
{
	.reg .pred 	%p<5>;
	.reg .b16 	%rs<7>;
	.reg .b32 	%r<12>;
	.reg .b64 	%rd<14>;

	ld.param.u32 	%r9, [_Z13convertToGrayiPhS_S_S__param_0];
	ld.param.u64 	%rd5, [_Z13convertToGrayiPhS_S_S__param_1];
	ld.param.u64 	%rd6, [_Z13convertToGrayiPhS_S_S__param_2];
	ld.param.u64 	%rd7, [_Z13convertToGrayiPhS_S_S__param_3];
	ld.param.u64 	%rd8, [_Z13convertToGrayiPhS_S_S__param_4];
	mov.u32 	%r10, %ctaid.x;
	setp.gt.u32 	%p1, %r10, 99999;
	@%p1 bra 	$L__BB0_6;
	mov.u32 	%r2, %tid.x;
	mov.u32 	%r3, %ntid.x;
	mov.u32 	%r4, %nctaid.x;
	cvta.to.global.u64 	%rd1, %rd5;
	cvta.to.global.u64 	%rd2, %rd6;
	cvta.to.global.u64 	%rd3, %rd7;
	cvta.to.global.u64 	%rd4, %rd8;
$L__BB0_2:
	setp.ge.s32 	%p2, %r2, %r9;
	@%p2 bra 	$L__BB0_5;
	mov.u32 	%r11, %r2;
$L__BB0_4:
	cvt.s64.s32 	%rd9, %r11;
	add.s64 	%rd10, %rd1, %rd9;
	ld.global.u8 	%rs1, [%rd10];
	add.s64 	%rd11, %rd2, %rd9;
	ld.global.u8 	%rs2, [%rd11];
	add.s16 	%rs3, %rs2, %rs1;
	add.s64 	%rd12, %rd3, %rd9;
	ld.global.u8 	%rs4, [%rd12];
	add.s16 	%rs5, %rs3, %rs4;
	mul.hi.u16 	%rs6, %rs5, 21846;
	add.s64 	%rd13, %rd4, %rd9;
	st.global.u8 	[%rd13], %rs6;
	add.s32 	%r11, %r11, %r3;
	setp.lt.s32 	%p3, %r11, %r9;
	@%p3 bra 	$L__BB0_4;
$L__BB0_5:
	add.s32 	%r10, %r10, %r4;
	setp.lt.s32 	%p4, %r10, 100000;
	@%p4 bra 	$L__BB0_2;
$L__BB0_6:
	ret;

}


// ===== COMPILED SASS (sm_100) =====

	.target	sm_100

	.elftype	@"ET_EXEC"


//--------------------- .note.nv.tkinfo           --------------------------
	.section	.note.nv.tkinfo,"",@"SHT_NOTE"
	.sectionflags	@"SHF_NOTE_NV_TKINFO"
	.tkinfo
        /*0018*/ 	.word	0x00000002
        /*0030*/ 	.string	""
        /*0030*/ 	.string	"ptxas"
        /*0030*/ 	.string	"Cuda compilation tools, release 13.0, V13.0.88"
        /*0030*/ 	.string	"Build cuda_13.0.r13.0/compiler.36424714_0"
        /*0030*/ 	.string	"-arch sm_100 -m 64 "



//--------------------- .note.nv.cuinfo           --------------------------
	.section	.note.nv.cuinfo,"",@"SHT_NOTE"
	.sectionflags	@"SHF_NOTE_NV_CUINFO"
        /*0018*/ 	.short	0x0002
        /*001a*/ 	.short	0x0064
        /*001c*/ 	.short	0x0082
	.zero		2


//--------------------- .nv.info                  --------------------------
	.section	.nv.info,"",@"SHT_CUDA_INFO"
	.align	4


	//----- nvinfo : EIATTR_REGCOUNT
	.align		4
        /*0000*/ 	.byte	0x04, 0x2f
        /*0002*/ 	.short	(.L_1 - .L_0)
	.align		4
.L_0:
        /*0004*/ 	.word	index@(_Z13convertToGrayiPhS_S_S_)
        /*0008*/ 	.word	0x00000011


	//----- nvinfo : EIATTR_FRAME_SIZE
	.align		4
.L_1:
        /*000c*/ 	.byte	0x04, 0x11
        /*000e*/ 	.short	(.L_3 - .L_2)
	.align		4
.L_2:
        /*0010*/ 	.word	index@(_Z13convertToGrayiPhS_S_S_)
        /*0014*/ 	.word	0x00000000


	//----- nvinfo : EIATTR_MIN_STACK_SIZE
	.align		4
.L_3:
        /*0018*/ 	.byte	0x04, 0x12
        /*001a*/ 	.short	(.L_5 - .L_4)
	.align		4
.L_4:
        /*001c*/ 	.word	index@(_Z13convertToGrayiPhS_S_S_)
        /*0020*/ 	.word	0x00000000
.L_5:


//--------------------- .nv.compat                --------------------------
	.section	.nv.compat,"",@"SHT_CUDA_COMPAT_INFO"
	.align	4
        /*0000*/ 	.byte	0x02, 0x09, 0x00, 0x00, 0x02, 0x02, 0x01, 0x00, 0x02, 0x05, 0x05, 0x00, 0x03, 0x07, 0x01, 0x01
        /*0010*/ 	.byte	0x02, 0x03, 0x00, 0x00, 0x02, 0x06, 0x01, 0x00, 0x04, 0x0b, 0x08, 0x00, 0x09, 0x00, 0x00, 0x00
        /*0020*/ 	.byte	0x00, 0x00, 0x00, 0x00


//--------------------- .nv.info._Z13convertToGrayiPhS_S_S_ --------------------------
	.section	.nv.info._Z13convertToGrayiPhS_S_S_,"",@"SHT_CUDA_INFO"
	.sectionflags	@""
	.align	4


	//----- nvinfo : EIATTR_CUDA_API_VERSION
	.align		4
        /*0000*/ 	.byte	0x04, 0x37
        /*0002*/ 	.short	(.L_7 - .L_6)
.L_6:
        /*0004*/ 	.word	0x00000082


	//----- nvinfo : EIATTR_KPARAM_INFO
	.align		4
.L_7:
        /*0008*/ 	.byte	0x04, 0x17
        /*000a*/ 	.short	(.L_9 - .L_8)
.L_8:
        /*000c*/ 	.word	0x00000000
        /*0010*/ 	.short	0x0004
        /*0012*/ 	.short	0x0020
        /*0014*/ 	.byte	0x00, 0xf5, 0x21, 0x00


	//----- nvinfo : EIATTR_KPARAM_INFO
	.align		4
.L_9:
        /*0018*/ 	.byte	0x04, 0x17
        /*001a*/ 	.short	(.L_11 - .L_10)
.L_10:
        /*001c*/ 	.word	0x00000000
        /*0020*/ 	.short	0x0003
        /*0022*/ 	.short	0x0018
        /*0024*/ 	.byte	0x00, 0xf5, 0x21, 0x00


	//----- nvinfo : EIATTR_KPARAM_INFO
	.align		4
.L_11:
        /*0028*/ 	.byte	0x04, 0x17
        /*002a*/ 	.short	(.L_13 - .L_12)
.L_12:
        /*002c*/ 	.word	0x00000000
        /*0030*/ 	.short	0x0002
        /*0032*/ 	.short	0x0010
        /*0034*/ 	.byte	0x00, 0xf5, 0x21, 0x00


	//----- nvinfo : EIATTR_KPARAM_INFO
	.align		4
.L_13:
        /*0038*/ 	.byte	0x04, 0x17
        /*003a*/ 	.short	(.L_15 - .L_14)
.L_14:
        /*003c*/ 	.word	0x00000000
        /*0040*/ 	.short	0x0001
        /*0042*/ 	.short	0x0008
        /*0044*/ 	.byte	0x00, 0xf5, 0x21, 0x00


	//----- nvinfo : EIATTR_KPARAM_INFO
	.align		4
.L_15:
        /*0048*/ 	.byte	0x04, 0x17
        /*004a*/ 	.short	(.L_17 - .L_16)
.L_16:
        /*004c*/ 	.word	0x00000000
        /*0050*/ 	.short	0x0000
        /*0052*/ 	.short	0x0000
        /*0054*/ 	.byte	0x00, 0xf0, 0x11, 0x00


	//----- nvinfo : EIATTR_SPARSE_MMA_MASK
	.align		4
.L_17:
        /*0058*/ 	.byte	0x03, 0x50
        /*005a*/ 	.short	0x0000


	//----- nvinfo : EIATTR_MAXREG_COUNT
	.align		4
        /*005c*/ 	.byte	0x03, 0x1b
        /*005e*/ 	.short	0x00ff


	//----- nvinfo : EIATTR_MERCURY_ISA_VERSION
	.align		4
        /*0060*/ 	.byte	0x03, 0x5f
        /*0062*/ 	.short	0x0101


	//----- nvinfo : EIATTR_VRC_CTA_INIT_COUNT
	.align		4
        /*0064*/ 	.byte	0x02, 0x4a
	.zero		1
	.zero		1


	//----- nvinfo : EIATTR_EXIT_INSTR_OFFSETS
	.align		4
        /*0068*/ 	.byte	0x04, 0x1c
        /*006a*/ 	.short	(.L_19 - .L_18)


	//   ....[0]....
.L_18:
        /*006c*/ 	.word	0x00000030


	//   ....[1]....
        /*0070*/ 	.word	0x00000270


	//----- nvinfo : EIATTR_CRS_STACK_SIZE
	.align		4
.L_19:
        /*0074*/ 	.byte	0x04, 0x1e
        /*0076*/ 	.short	(.L_21 - .L_20)
.L_20:
        /*0078*/ 	.word	0x00000000


	//----- nvinfo : EIATTR_CBANK_PARAM_SIZE
	.align		4
.L_21:
        /*007c*/ 	.byte	0x03, 0x19
        /*007e*/ 	.short	0x0028


	//----- nvinfo : EIATTR_PARAM_CBANK
	.align		4
        /*0080*/ 	.byte	0x04, 0x0a
        /*0082*/ 	.short	(.L_23 - .L_22)
	.align		4
.L_22:
        /*0084*/ 	.word	index@(.nv.constant0._Z13convertToGrayiPhS_S_S_)
        /*0088*/ 	.short	0x0380
        /*008a*/ 	.short	0x0028


	//----- nvinfo : EIATTR_SW_WAR
	.align		4
.L_23:
        /*008c*/ 	.byte	0x04, 0x36
        /*008e*/ 	.short	(.L_25 - .L_24)
.L_24:
        /*0090*/ 	.word	0x00000008
.L_25:


//--------------------- .nv.callgraph             --------------------------
	.section	.nv.callgraph,"",@"SHT_CUDA_CALLGRAPH"
	.align	4
	.sectionentsize	8
	.align		4
        /*0000*/ 	.word	0x00000000
	.align		4
        /*0004*/ 	.word	0xffffffff
	.align		4
        /*0008*/ 	.word	0x00000000
	.align		4
        /*000c*/ 	.word	0xfffffffe
	.align		4
        /*0010*/ 	.word	0x00000000
	.align		4
        /*0014*/ 	.word	0xfffffffd
	.align		4
        /*0018*/ 	.word	0x00000000
	.align		4
        /*001c*/ 	.word	0xfffffffc


//--------------------- .text._Z13convertToGrayiPhS_S_S_ --------------------------
	.section	.text._Z13convertToGrayiPhS_S_S_,"ax",@progbits
	.align	128
        .global         _Z13convertToGrayiPhS_S_S_
        .type           _Z13convertToGrayiPhS_S_S_,@function
        .size           _Z13convertToGrayiPhS_S_S_,(.L_x_5 - _Z13convertToGrayiPhS_S_S_)
        .other          _Z13convertToGrayiPhS_S_S_,@"STO_CUDA_ENTRY STV_DEFAULT"
_Z13convertToGrayiPhS_S_S_:
.text._Z13convertToGrayiPhS_S_S_:
[----:B------:R-:W-:Y:S01]  /*0000*/  LDC R1, c[0x0][0x37c] ;  /* 0x0000df00ff017b82 */ /* 0x000fe20000000800 */
[----:B------:R-:W0:Y:S02]  /*0010*/  S2R R0, SR_CTAID.X ;  /* 0x0000000000007919 */ /* 0x000e240000002500 */
[----:B0-----:R-:W-:-:S13]  /*0020*/  ISETP.GT.U32.AND P0, PT, R0, 0x1869f, PT ;  /* 0x0001869f0000780c */ /* 0x001fda0003f04070 */
[----:B------:R-:W-:Y:S05]  /*0030*/  @P0 EXIT ;  /* 0x000000000000094d */ /* 0x000fea0003800000 */
[----:B------:R-:W0:Y:S01]  /*0040*/  LDCU UR4, c[0x0][0x360] ;  /* 0x00006c00ff0477ac */ /* 0x000e220008000800 */
[----:B------:R-:W1:Y:S01]  /*0050*/  S2R R12, SR_TID.X ;  /* 0x00000000000c7919 */ /* 0x000e620000002100 */
[----:B------:R-:W2:Y:S01]  /*0060*/  LDC R13, c[0x0][0x370] ;  /* 0x0000dc00ff0d7b82 */ /* 0x000ea20000000800 */
[----:B------:R-:W3:Y:S02]  /*0070*/  LDCU.64 UR6, c[0x0][0x358] ;  /* 0x00006b00ff0677ac */ /* 0x000ee40008000a00 */
.L_x_3:
[----:B------:R-:W1:Y:S01]  /*0080*/  LDCU UR5, c[0x0][0x380] ;  /* 0x00007000ff0577ac */ /* 0x000e620008000800 */
[----:B--2---:R-:W-:Y:S01]  /*0090*/  IMAD.IADD R0, R13, 0x1, R0 ;  /* 0x000000010d007824 */ /* 0x004fe200078e0200 */
[----:B------:R-:W-:Y:S01]  /*00a0*/  BSSY.RECONVERGENT B0, `(.L_x_0) ;  /* 0x000001b000007945 */ /* 0x000fe20003800200 */
[----:B------:R-:W2:Y:S03]  /*00b0*/  LDCU.64 UR8, c[0x0][0x388] ;  /* 0x00007100ff0877ac */ /* 0x000ea60008000a00 */
[----:B------:R-:W-:Y:S01]  /*00c0*/  ISETP.GE.AND P0, PT, R0, 0x186a0, PT ;  /* 0x000186a00000780c */ /* 0x000fe20003f06270 */
[----:B------:R-:W4:Y:S01]  /*00d0*/  LDCU.64 UR10, c[0x0][0x3a0] ;  /* 0x00007400ff0a77ac */ /* 0x000f220008000a00 */
[----:B------:R-:W0:Y:S01]  /*00e0*/  LDCU.128 UR12, c[0x0][0x390] ;  /* 0x00007200ff0c77ac */ /* 0x000e220008000c00 */
[----:B-1----:R-:W-:-:S13]  /*00f0*/  ISETP.GE.AND P1, PT, R12, UR5, PT ;  /* 0x000000050c007c0c */ /* 0x002fda000bf26270 */
[----:B0---4-:R-:W-:Y:S05]  /*0100*/  @P1 BRA `(.L_x_1) ;  /* 0x0000000000501947 */ /* 0x011fea0003800000 */
[----:B------:R-:W-:-:S07]  /*0110*/  IMAD.MOV.U32 R10, RZ, RZ, R12 ;  /* 0x000000ffff0a7224 */ /* 0x000fce00078e000c */
.L_x_2:
[----:B------:R-:W-:Y:S02]  /*0120*/  SHF.R.S32.HI R14, RZ, 0x1f, R10 ;  /* 0x0000001fff0e7819 */ /* 0x000fe4000001140a */
[C---:B------:R-:W-:Y:S02]  /*0130*/  IADD3 R4, P2, PT, R10.reuse, UR12, RZ ;  /* 0x0000000c0a047c10 */ /* 0x040fe4000ff5e0ff */
[C---:B--2---:R-:W-:Y:S02]  /*0140*/  IADD3 R2, P1, PT, R10.reuse, UR8, RZ ;  /* 0x000000080a027c10 */ /* 0x044fe4000ff3e0ff */
[----:B------:R-:W-:Y:S02]  /*0150*/  IADD3 R6, P3, PT, R10, UR14, RZ ;  /* 0x0000000e0a067c10 */ /* 0x000fe4000ff7e0ff */
[C---:B------:R-:W-:Y:S02]  /*0160*/  IADD3.X R5, PT, PT, R14.reuse, UR13, RZ, P2, !PT ;  /* 0x0000000d0e057c10 */ /* 0x040fe400097fe4ff */
[----:B------:R-:W-:-:S02]  /*0170*/  IADD3.X R3, PT, PT, R14, UR9, RZ, P1, !PT ;  /* 0x000000090e037c10 */ /* 0x000fc40008ffe4ff */
[----:B------:R-:W-:Y:S02]  /*0180*/  IADD3.X R7, PT, PT, R14, UR15, RZ, P3, !PT ;  /* 0x0000000f0e077c10 */ /* 0x000fe40009ffe4ff */
[----:B---3--:R-:W2:Y:S04]  /*0190*/  LDG.E.U8 R5, desc[UR6][R4.64] ;  /* 0x0000000604057981 */ /* 0x008ea8000c1e1100 */
[----:B------:R-:W2:Y:S04]  /*01a0*/  LDG.E.U8 R2, desc[UR6][R2.64] ;  /* 0x0000000602027981 */ /* 0x000ea8000c1e1100 */
[----:B------:R-:W2:Y:S01]  /*01b0*/  LDG.E.U8 R6, desc[UR6][R6.64] ;  /* 0x0000000606067981 */ /* 0x000ea2000c1e1100 */
[C---:B------:R-:W-:Y:S01]  /*01c0*/  IADD3 R8, P1, PT, R10.reuse, UR10, RZ ;  /* 0x0000000a0a087c10 */ /* 0x040fe2000ff3e0ff */
[----:B------:R-:W-:Y:S01]  /*01d0*/  VIADD R10, R10, UR4 ;  /* 0x000000040a0a7c36 */ /* 0x000fe20008000000 */
[----:B--2---:R-:W-:-:S05]  /*01e0*/  IADD3 R9, PT, PT, R6, R5, R2 ;  /* 0x0000000506097210 */ /* 0x004fca0007ffe002 */
[----:B------:R-:W-:Y:S01]  /*01f0*/  IMAD R11, R9, 0x5556, RZ ;  /* 0x00005556090b7824 */ /* 0x000fe200078e02ff */
[----:B------:R-:W-:-:S04]  /*0200*/  IADD3.X R9, PT, PT, R14, UR11, RZ, P1, !PT ;  /* 0x0000000b0e097c10 */ /* 0x000fc80008ffe4ff */
[----:B------:R-:W-:-:S05]  /*0210*/  SHF.R.U32.HI R11, RZ, 0x10, R11 ;  /* 0x00000010ff0b7819 */ /* 0x000fca000001160b */
[----:B------:R0:W-:Y:S01]  /*0220*/  STG.E.U8 desc[UR6][R8.64], R11 ;  /* 0x0000000b08007986 */ /* 0x0001e2000c101106 */
[----:B------:R-:W-:-:S13]  /*0230*/  ISETP.GE.AND P1, PT, R10, UR5, PT ;  /* 0x000000050a007c0c */ /* 0x000fda000bf26270 */
[----:B0-----:R-:W-:Y:S05]  /*0240*/  @!P1 BRA `(.L_x_2) ;  /* 0xfffffffc00b49947 */ /* 0x001fea000383ffff */
.L_x_1:
[----:B--23--:R-:W-:Y:S05]  /*0250*/  BSYNC.RECONVERGENT B0 ;  /* 0x0000000000007941 */ /* 0x00cfea0003800200 */
.L_x_0:
[----:B------:R-:W-:Y:S05]  /*0260*/  @!P0 BRA `(.L_x_3) ;  /* 0xfffffffc00848947 */ /* 0x000fea000383ffff */
[----:B------:R-:W-:Y:S05]  /*0270*/  EXIT ;  /* 0x000000000000794d */ /* 0x000fea0003800000 */
.L_x_4:
[----:B------:R-:W-:-:S00]  /*0280*/  BRA `(.L_x_4) ;  /* 0xfffffffc00fc7947 */ /* 0x000fc0000383ffff */
[----:B------:R-:W-:-:S00]  /*0290*/  NOP ;  /* 0x0000000000007918 */ /* 0x000fc00000000000 */
        /* <DEDUP_REMOVED lines=14> */
.L_x_5:


//--------------------- .nv.shared.reserved.0     --------------------------
	.section	.nv.shared.reserved.0,"aw",@nobits
	.weak		__nv_reservedSMEM_offset_0_alias
	.size		__nv_reservedSMEM_offset_0_alias, 0, 64
	.other		__nv_reservedSMEM_offset_0_alias,@"STO_CUDA_RESERVED_SHARED STV_DEFAULT"
__nv_reservedSMEM_offset_0_alias:
	.zero		0
	.zero		64


//--------------------- .nv.constant0._Z13convertToGrayiPhS_S_S_ --------------------------
	.section	.nv.constant0._Z13convertToGrayiPhS_S_S_,"a",@progbits
	.sectionflags	@""
	.align	4
.nv.constant0._Z13convertToGrayiPhS_S_S_:
	.zero		936


//--------------------- SYMBOLS --------------------------

	.type		.nv.reservedSmem.offset0,@object
	.size		.nv.reservedSmem.offset0,0x4
